//
// Generated by NVIDIA NVVM Compiler
//
// Compiler Build ID: CL-36424714
// Cuda compilation tools, release 13.0, V13.0.88
// Based on NVVM 20.0.0
//

.version 9.0
.target sm_100
.address_size 64

	// .globl	_Z13F_gelu_kernelPfS_
.global .align 4 .b8 x[256];
.global .align 4 .b8 x_cubed[256];
.global .align 4 .b8 x_sq[256];
.global .align 4 .b8 coeff_x3[256];
.global .align 4 .b8 inner[256];
.global .align 4 .b8 scaled[256];
.global .align 4 .b8 tanh_out[256];
.global .align 4 .b8 exp_pos[256];
.global .align 4 .b8 exp_neg[256];
.global .align 4 .b8 sinh_approx[256];
.global .align 4 .b8 cosh_approx[256];
.global .align 4 .b8 one_plus[256];
.global .align 4 .b8 half_x[256];
.global .align 4 .b8 result[256];

.visible .entry _Z13F_gelu_kernelPfS_(
	.param .u64 .ptr .align 1 _Z13F_gelu_kernelPfS__param_0,
	.param .u64 .ptr .align 1 _Z13F_gelu_kernelPfS__param_1
)
{
	.reg .pred 	%p<4>;
	.reg .b32 	%r<11>;
	.reg .b32 	%f<16>;
	.reg .b64 	%rd<49>;

	ld.param.u64 	%rd1, [_Z13F_gelu_kernelPfS__param_0];
	ld.param.u64 	%rd2, [_Z13F_gelu_kernelPfS__param_1];
	mov.u32 	%r3, %tid.y;
	mov.u32 	%r4, %ctaid.y;
	mov.u32 	%r5, %ntid.y;
	mad.lo.s32 	%r1, %r4, %r5, %r3;
	mov.u32 	%r6, %tid.x;
	mov.u32 	%r7, %ctaid.x;
	mov.u32 	%r8, %ntid.x;
	mad.lo.s32 	%r2, %r7, %r8, %r6;
	setp.gt.u32 	%p1, %r1, 7;
	setp.gt.s32 	%p2, %r2, 7;
	or.pred  	%p3, %p1, %p2;
	@%p3 bra 	$L__BB0_2;
	cvta.to.global.u64 	%rd3, %rd1;
	cvta.to.global.u64 	%rd4, %rd2;
	shl.b32 	%r9, %r1, 3;
	add.s32 	%r10, %r9, %r2;
	mul.wide.s32 	%rd5, %r10, 4;
	add.s64 	%rd6, %rd3, %rd5;
	ld.global.f32 	%f1, [%rd6];
	mul.wide.u32 	%rd7, %r1, 32;
	mov.u64 	%rd8, x;
	add.s64 	%rd9, %rd8, %rd7;
	mul.wide.s32 	%rd10, %r2, 4;
	add.s64 	%rd11, %rd9, %rd10;
	st.global.f32 	[%rd11], %f1;
	mul.f32 	%f2, %f1, %f1;
	mov.u64 	%rd12, x_sq;
	add.s64 	%rd13, %rd12, %rd7;
	add.s64 	%rd14, %rd13, %rd10;
	st.global.f32 	[%rd14], %f2;
	mul.f32 	%f3, %f1, %f2;
	mov.u64 	%rd15, x_cubed;
	add.s64 	%rd16, %rd15, %rd7;
	add.s64 	%rd17, %rd16, %rd10;
	st.global.f32 	[%rd17], %f3;
	mul.f32 	%f4, %f3, 0f3D372713;
	mov.u64 	%rd18, coeff_x3;
	add.s64 	%rd19, %rd18, %rd7;
	add.s64 	%rd20, %rd19, %rd10;
	st.global.f32 	[%rd20], %f4;
	add.f32 	%f5, %f4, %f1;
	mov.u64 	%rd21, inner;
	add.s64 	%rd22, %rd21, %rd7;
	add.s64 	%rd23, %rd22, %rd10;
	st.global.f32 	[%rd23], %f5;
	mul.f32 	%f6, %f5, 0f3F4C422A;
	mov.u64 	%rd24, scaled;
	add.s64 	%rd25, %rd24, %rd7;
	add.s64 	%rd26, %rd25, %rd10;
	fma.rn.f32 	%f7, %f5, 0f3F4C422A, %f6;
	st.global.f32 	[%rd26], %f7;
	mul.f32 	%f8, %f7, 0f3FB8AA3B;
	ex2.approx.f32 	%f9, %f8;
	mov.u64 	%rd27, exp_pos;
	add.s64 	%rd28, %rd27, %rd7;
	add.s64 	%rd29, %rd28, %rd10;
	st.global.f32 	[%rd29], %f9;
	add.f32 	%f10, %f9, 0fBF800000;
	mov.u64 	%rd30, sinh_approx;
	add.s64 	%rd31, %rd30, %rd7;
	add.s64 	%rd32, %rd31, %rd10;
	st.global.f32 	[%rd32], %f10;
	add.f32 	%f11, %f9, 0f3F800000;
	mov.u64 	%rd33, cosh_approx;
	add.s64 	%rd34, %rd33, %rd7;
	add.s64 	%rd35, %rd34, %rd10;
	st.global.f32 	[%rd35], %f11;
	div.rn.f32 	%f12, %f10, %f11;
	mov.u64 	%rd36, tanh_out;
	add.s64 	%rd37, %rd36, %rd7;
	add.s64 	%rd38, %rd37, %rd10;
	st.global.f32 	[%rd38], %f12;
	add.f32 	%f13, %f12, 0f3F800000;
	mov.u64 	%rd39, one_plus;
	add.s64 	%rd40, %rd39, %rd7;
	add.s64 	%rd41, %rd40, %rd10;
	st.global.f32 	[%rd41], %f13;
	mul.f32 	%f14, %f1, 0f3F000000;
	mov.u64 	%rd42, half_x;
	add.s64 	%rd43, %rd42, %rd7;
	add.s64 	%rd44, %rd43, %rd10;
	st.global.f32 	[%rd44], %f14;
	mul.f32 	%f15, %f13, %f14;
	mov.u64 	%rd45, result;
	add.s64 	%rd46, %rd45, %rd7;
	add.s64 	%rd47, %rd46, %rd10;
	st.global.f32 	[%rd47], %f15;
	add.s64 	%rd48, %rd4, %rd5;
	st.global.f32 	[%rd48], %f15;
$L__BB0_2:
	ret;

}


// ===== COMPILED SASS (sm_100) =====

	.target	sm_100

	.elftype	@"ET_EXEC"


//--------------------- .note.nv.tkinfo           --------------------------
	.section	.note.nv.tkinfo,"",@"SHT_NOTE"
	.sectionflags	@"SHF_NOTE_NV_TKINFO"
	.tkinfo
        /*0018*/ 	.word	0x00000002
        /*0030*/ 	.string	""
        /*0030*/ 	.string	"ptxas"
        /*0030*/ 	.string	"Cuda compilation tools, release 13.0, V13.0.88"
        /*0030*/ 	.string	"Build cuda_13.0.r13.0/compiler.36424714_0"
        /*0030*/ 	.string	"-arch sm_100 -m 64 "



//--------------------- .note.nv.cuinfo           --------------------------
	.section	.note.nv.cuinfo,"",@"SHT_NOTE"
	.sectionflags	@"SHF_NOTE_NV_CUINFO"
        /*0018*/ 	.short	0x0002
        /*001a*/ 	.short	0x0064
        /*001c*/ 	.short	0x0082
	.zero		2


//--------------------- .nv.info                  --------------------------
	.section	.nv.info,"",@"SHT_CUDA_INFO"
	.align	4


	//----- nvinfo : EIATTR_REGCOUNT
	.align		4
        /*0000*/ 	.byte	0x04, 0x2f
        /*0002*/ 	.short	(.L_15 - .L_14)
	.align		4
.L_14:
        /*0004*/ 	.word	index@(_Z13F_gelu_kernelPfS_)
        /*0008*/ 	.word	0x00000020


	//----- nvinfo : EIATTR_FRAME_SIZE
	.align		4
.L_15:
        /*000c*/ 	.byte	0x04, 0x11
        /*000e*/ 	.short	(.L_17 - .L_16)
	.align		4
.L_16:
        /*0010*/ 	.word	index@($__internal_0_$__cuda_sm3x_div_rn_noftz_f32_slowpath)
        /*0014*/ 	.word	0x00000000


	//----- nvinfo : EIATTR_FRAME_SIZE
	.align		4
.L_17:
        /*0018*/ 	.byte	0x04, 0x11
        /*001a*/ 	.short	(.L_19 - .L_18)
	.align		4
.L_18:
        /*001c*/ 	.word	index@(_Z13F_gelu_kernelPfS_)
        /*0020*/ 	.word	0x00000000


	//----- nvinfo : EIATTR_MIN_STACK_SIZE
	.align		4
.L_19:
        /*0024*/ 	.byte	0x04, 0x12
        /*0026*/ 	.short	(.L_21 - .L_20)
	.align		4
.L_20:
        /*0028*/ 	.word	index@(_Z13F_gelu_kernelPfS_)
        /*002c*/ 	.word	0x00000000
.L_21:


//--------------------- .nv.compat                --------------------------
	.section	.nv.compat,"",@"SHT_CUDA_COMPAT_INFO"
	.align	4
        /*0000*/ 	.byte	0x02, 0x09, 0x00, 0x00, 0x02, 0x02, 0x01, 0x00, 0x02, 0x05, 0x05, 0x00, 0x03, 0x07, 0x01, 0x01
        /*0010*/ 	.byte	0x02, 0x03, 0x00, 0x00, 0x02, 0x06, 0x01, 0x00, 0x04, 0x0b, 0x08, 0x00, 0x01, 0x00, 0x00, 0x00
        /*0020*/ 	.byte	0x00, 0x00, 0x00, 0x00


//--------------------- .nv.info._Z13F_gelu_kernelPfS_ --------------------------
	.section	.nv.info._Z13F_gelu_kernelPfS_,"",@"SHT_CUDA_INFO"
	.sectionflags	@""
	.align	4


	//----- nvinfo : EIATTR_CUDA_API_VERSION
	.align		4
        /*0000*/ 	.byte	0x04, 0x37
        /*0002*/ 	.short	(.L_23 - .L_22)
.L_22:
        /*0004*/ 	.word	0x00000082


	//----- nvinfo : EIATTR_KPARAM_INFO
	.align		4
.L_23:
        /*0008*/ 	.byte	0x04, 0x17
        /*000a*/ 	.short	(.L_25 - .L_24)
.L_24:
        /*000c*/ 	.word	0x00000000
        /*0010*/ 	.short	0x0001
        /*0012*/ 	.short	0x0008
        /*0014*/ 	.byte	0x00, 0xf5, 0x21, 0x00


	//----- nvinfo : EIATTR_KPARAM_INFO
	.align		4
.L_25:
        /*0018*/ 	.byte	0x04, 0x17
        /*001a*/ 	.short	(.L_27 - .L_26)
.L_26:
        /*001c*/ 	.word	0x00000000
        /*0020*/ 	.short	0x0000
        /*0022*/ 	.short	0x0000
        /*0024*/ 	.byte	0x00, 0xf5, 0x21, 0x00


	//----- nvinfo : EIATTR_SPARSE_MMA_MASK
	.align		4
.L_27:
        /*0028*/ 	.byte	0x03, 0x50
        /*002a*/ 	.short	0x0000


	//----- nvinfo : EIATTR_MAXREG_COUNT
	.align		4
        /*002c*/ 	.byte	0x03, 0x1b
        /*002e*/ 	.short	0x00ff


	//----- nvinfo : EIATTR_MERCURY_ISA_VERSION
	.align		4
        /*0030*/ 	.byte	0x03, 0x5f
        /*0032*/ 	.short	0x0101


	//----- nvinfo : EIATTR_VRC_CTA_INIT_COUNT
	.align		4
        /*0034*/ 	.byte	0x02, 0x4a
	.zero		1
	.zero		1


	//----- nvinfo : EIATTR_EXIT_INSTR_OFFSETS
	.align		4
        /*0038*/ 	.byte	0x04, 0x1c
        /*003a*/ 	.short	(.L_29 - .L_28)


	//   ....[0]....
.L_28:
        /*003c*/ 	.word	0x000000b0


	//   ....[1]....
        /*0040*/ 	.word	0x00000650


	//----- nvinfo : EIATTR_CRS_STACK_SIZE
	.align		4
.L_29:
        /*0044*/ 	.byte	0x04, 0x1e
        /*0046*/ 	.short	(.L_31 - .L_30)
.L_30:
        /*0048*/ 	.word	0x00000000


	//----- nvinfo : EIATTR_CBANK_PARAM_SIZE
	.align		4
.L_31:
        /*004c*/ 	.byte	0x03, 0x19
        /*004e*/ 	.short	0x0010


	//----- nvinfo : EIATTR_PARAM_CBANK
	.align		4
        /*0050*/ 	.byte	0x04, 0x0a
        /*0052*/ 	.short	(.L_33 - .L_32)
	.align		4
.L_32:
        /*0054*/ 	.word	index@(.nv.constant0._Z13F_gelu_kernelPfS_)
        /*0058*/ 	.short	0x0380
        /*005a*/ 	.short	0x0010


	//----- nvinfo : EIATTR_SW_WAR
	.align		4
.L_33:
        /*005c*/ 	.byte	0x04, 0x36
        /*005e*/ 	.short	(.L_35 - .L_34)
.L_34:
        /*0060*/ 	.word	0x00000008
.L_35:


//--------------------- .nv.callgraph             --------------------------
	.section	.nv.callgraph,"",@"SHT_CUDA_CALLGRAPH"
	.align	4
	.sectionentsize	8
	.align		4
        /*0000*/ 	.word	0x00000000
	.align		4
        /*0004*/ 	.word	0xffffffff
	.align		4
        /*0008*/ 	.word	0x00000000
	.align		4
        /*000c*/ 	.word	0xfffffffe
	.align		4
        /*0010*/ 	.word	0x00000000
	.align		4
        /*0014*/ 	.word	0xfffffffd
	.align		4
        /*0018*/ 	.word	0x00000000
	.align		4
        /*001c*/ 	.word	0xfffffffc


//--------------------- .nv.constant4             --------------------------
	.section	.nv.constant4,"a",@progbits
	.align	8
	.align		8
.nv.constant4:
        /*0000*/ 	.dword	x
	.align		8
        /*0008*/ 	.dword	x_cubed
	.align		8
        /*0010*/ 	.dword	x_sq
	.align		8
        /*0018*/ 	.dword	coeff_x3
	.align		8
        /*0020*/ 	.dword	inner
	.align		8
        /*0028*/ 	.dword	scaled
	.align		8
        /*0030*/ 	.dword	tanh_out
	.align		8
        /*0038*/ 	.dword	exp_pos
	.align		8
        /*0040*/ 	.dword	exp_neg
	.align		8
        /*0048*/ 	.dword	sinh_approx
	.align		8
        /*0050*/ 	.dword	cosh_approx
	.align		8
        /*0058*/ 	.dword	one_plus
	.align		8
        /*0060*/ 	.dword	half_x
	.align		8
        /*0068*/ 	.dword	result


//--------------------- .text._Z13F_gelu_kernelPfS_ --------------------------
	.section	.text._Z13F_gelu_kernelPfS_,"ax",@progbits
	.align	128
        .global         _Z13F_gelu_kernelPfS_
        .type           _Z13F_gelu_kernelPfS_,@function
        .size           _Z13F_gelu_kernelPfS_,(.L_x_14 - _Z13F_gelu_kernelPfS_)
        .other          _Z13F_gelu_kernelPfS_,@"STO_CUDA_ENTRY STV_DEFAULT"
_Z13F_gelu_kernelPfS_:
.text._Z13F_gelu_kernelPfS_:
[----:B------:R-:W-:Y:S01]  /*0000*/  LDC R1, c[0x0][0x37c] ;  /* 0x0000df00ff017b82 */ /* 0x000fe20000000800 */
[----:B------:R-:W0:Y:S07]  /*0010*/  S2R R0, SR_TID.X ;  /* 0x0000000000007919 */ /* 0x000e2e0000002100 */
[----:B------:R-:W1:Y:S01]  /*0020*/  LDC R2, c[0x0][0x364] ;  /* 0x0000d900ff027b82 */ /* 0x000e620000000800 */
[----:B------:R-:W1:Y:S07]  /*0030*/  S2R R3, SR_TID.Y ;  /* 0x0000000000037919 */ /* 0x000e6e0000002200 */
[----:B------:R-:W0:Y:S08]  /*0040*/  S2UR UR5, SR_CTAID.X ;  /* 0x00000000000579c3 */ /* 0x000e300000002500 */
[----:B------:R-:W0:Y:S08]  /*0050*/  LDC R5, c[0x0][0x360] ;  /* 0x0000d800ff057b82 */ /* 0x000e300000000800 */
[----:B------:R-:W1:Y:S01]  /*0060*/  S2UR UR4, SR_CTAID.Y ;  /* 0x00000000000479c3 */ /* 0x000e620000002600 */
[----:B0-----:R-:W-:-:S05]  /*0070*/  IMAD R0, R5, UR5, R0 ;  /* 0x0000000505007c24 */ /* 0x001fca000f8e0200 */
[----:B------:R-:W-:Y:S01]  /*0080*/  ISETP.GT.AND P0, PT, R0, 0x7, PT ;  /* 0x000000070000780c */ /* 0x000fe20003f04270 */
[----:B-1----:R-:W-:-:S05]  /*0090*/  IMAD R3, R2, UR4, R3 ;  /* 0x0000000402037c24 */ /* 0x002fca000f8e0203 */
[----:B------:R-:W-:-:S13]  /*00a0*/  ISETP.GT.U32.OR P0, PT, R3, 0x7, P0 ;  /* 0x000000070300780c */ /* 0x000fda0000704470 */
[----:B------:R-:W-:Y:S05]  /*00b0*/  @P0 EXIT ;  /* 0x000000000000094d */ /* 0x000fea0003800000 */
[----:B------:R-:W0:Y:S01]  /*00c0*/  LDC.64 R8, c[0x0][0x380] ;  /* 0x0000e000ff087b82 */ /* 0x000e220000000a00 */
[----:B------:R-:W1:Y:S01]  /*00d0*/  LDCU.64 UR4, c[0x0][0x358] ;  /* 0x00006b00ff0477ac */ /* 0x000e620008000a00 */
[----:B------:R-:W-:-:S06]  /*00e0*/  LEA R2, R3, R0, 0x3 ;  /* 0x0000000003027211 */ /* 0x000fcc00078e18ff */
[----:B------:R-:W2:Y:S08]  /*00f0*/  LDC.64 R10, c[0x4][RZ] ;  /* 0x01000000ff0a7b82 */ /* 0x000eb00000000a00 */
[----:B------:R-:W3:Y:S01]  /*0100*/  LDC.64 R20, c[0x4][0x10] ;  /* 0x01000400ff147b82 */ /* 0x000ee20000000a00 */
[----:B0-----:R-:W-:-:S07]  /*0110*/  IMAD.WIDE R8, R2, 0x4, R8 ;  /* 0x0000000402087825 */ /* 0x001fce00078e0208 */
[----:B------:R-:W0:Y:S01]  /*0120*/  LDC.64 R22, c[0x4][0x8] ;  /* 0x01000200ff167b82 */ /* 0x000e220000000a00 */
[----:B-1----:R2:W4:Y:S01]  /*0130*/  LDG.E R4, desc[UR4][R8.64] ;  /* 0x0000000408047981 */ /* 0x002522000c1e1900 */
[----:B------:R-:W-:Y:S06]  /*0140*/  BSSY.RECONVERGENT B0, `(.L_x_0) ;  /* 0x000003a000007945 */ /* 0x000fec0003800200 */
[----:B------:R-:W1:Y:S01]  /*0150*/  LDC.64 R18, c[0x4][0x20] ;  /* 0x01000800ff127b82 */ /* 0x000e620000000a00 */
[----:B--2---:R-:W-:-:S07]  /*0160*/  IMAD.WIDE.U32 R8, R3, 0x20, R10 ;  /* 0x0000002003087825 */ /* 0x004fce00078e000a */
[----:B------:R-:W2:Y:S01]  /*0170*/  LDC.64 R10, c[0x4][0x28] ;  /* 0x01000a00ff0a7b82 */ /* 0x000ea20000000a00 */
[----:B---3--:R-:W-:-:S04]  /*0180*/  IMAD.WIDE.U32 R20, R3, 0x20, R20 ;  /* 0x0000002003147825 */ /* 0x008fc800078e0014 */
[----:B------:R-:W-:-:S03]  /*0190*/  IMAD.WIDE R28, R0, 0x4, R8 ;  /* 0x00000004001c7825 */ /* 0x000fc600078e0208 */
[----:B------:R-:W3:Y:S01]  /*01a0*/  LDC.64 R8, c[0x4][0x18] ;  /* 0x01000600ff087b82 */ /* 0x000ee20000000a00 */
[----:B0-----:R-:W-:-:S04]  /*01b0*/  IMAD.WIDE.U32 R22, R3, 0x20, R22 ;  /* 0x0000002003167825 */ /* 0x001fc800078e0016 */
[----:B------:R-:W-:-:S03]  /*01c0*/  IMAD.WIDE R20, R0, 0x4, R20 ;  /* 0x0000000400147825 */ /* 0x000fc600078e0214 */
[----:B------:R-:W0:Y:S01]  /*01d0*/  LDC.64 R12, c[0x4][0x38] ;  /* 0x01000e00ff0c7b82 */ /* 0x000e220000000a00 */
[----:B-1----:R-:W-:-:S04]  /*01e0*/  IMAD.WIDE.U32 R18, R3, 0x20, R18 ;  /* 0x0000002003127825 */ /* 0x002fc800078e0012 */
[----:B------:R-:W-:-:S03]  /*01f0*/  IMAD.WIDE R22, R0, 0x4, R22 ;  /* 0x0000000400167825 */ /* 0x000fc600078e0216 */
[----:B------:R-:W1:Y:S01]  /*0200*/  LDC.64 R14, c[0x4][0x48] ;  /* 0x01001200ff0e7b82 */ /* 0x000e620000000a00 */
[----:B--2---:R-:W-:-:S04]  /*0210*/  IMAD.WIDE.U32 R10, R3, 0x20, R10 ;  /* 0x00000020030a7825 */ /* 0x004fc800078e000a */
[----:B------:R-:W-:-:S03]  /*0220*/  IMAD.WIDE R18, R0, 0x4, R18 ;  /* 0x0000000400127825 */ /* 0x000fc600078e0212 */
[----:B------:R-:W2:Y:S01]  /*0230*/  LDC.64 R16, c[0x4][0x50] ;  /* 0x01001400ff107b82 */ /* 0x000ea20000000a00 */
[----:B---3--:R-:W-:-:S04]  /*0240*/  IMAD.WIDE.U32 R8, R3, 0x20, R8 ;  /* 0x0000002003087825 */ /* 0x008fc800078e0008 */
[----:B------:R-:W-:-:S04]  /*0250*/  IMAD.WIDE R10, R0, 0x4, R10 ;  /* 0x00000004000a7825 */ /* 0x000fc800078e020a */
[----:B0-----:R-:W-:-:S04]  /*0260*/  IMAD.WIDE.U32 R12, R3, 0x20, R12 ;  /* 0x00000020030c7825 */ /* 0x001fc800078e000c */
[----:B------:R-:W-:-:S04]  /*0270*/  IMAD.WIDE R8, R0, 0x4, R8 ;  /* 0x0000000400087825 */ /* 0x000fc800078e0208 */
[----:B-1----:R-:W-:-:S04]  /*0280*/  IMAD.WIDE.U32 R14, R3, 0x20, R14 ;  /* 0x00000020030e7825 */ /* 0x002fc800078e000e */
[----:B------:R-:W-:-:S04]  /*0290*/  IMAD.WIDE R12, R0, 0x4, R12 ;  /* 0x00000004000c7825 */ /* 0x000fc800078e020c */
[----:B--2---:R-:W-:-:S04]  /*02a0*/  IMAD.WIDE.U32 R16, R3, 0x20, R16 ;  /* 0x0000002003107825 */ /* 0x004fc800078e0010 */
[----:B------:R-:W-:-:S04]  /*02b0*/  IMAD.WIDE R14, R0, 0x4, R14 ;  /* 0x00000004000e7825 */ /* 0x000fc800078e020e */
[----:B------:R-:W-:-:S04]  /*02c0*/  IMAD.WIDE R16, R0, 0x4, R16 ;  /* 0x0000000400107825 */ /* 0x000fc800078e0210 */
[C---:B----4-:R-:W-:Y:S01]  /*02d0*/  FMUL R27, R4.reuse, R4 ;  /* 0x00000004041b7220 */ /* 0x050fe20000400000 */
[----:B------:R-:W-:Y:S03]  /*02e0*/  STG.E desc[UR4][R28.64], R4 ;  /* 0x000000041c007986 */ /* 0x000fe6000c101904 */
[C---:B------:R-:W-:Y:S01]  /*02f0*/  FMUL R5, R4.reuse, R27 ;  /* 0x0000001b04057220 */ /* 0x040fe20000400000 */
[----:B------:R-:W-:Y:S03]  /*0300*/  STG.E desc[UR4][R20.64], R27 ;  /* 0x0000001b14007986 */ /* 0x000fe6000c101904 */
[----:B------:R-:W-:Y:S01]  /*0310*/  FMUL R25, R5, 0.044714998453855514526 ;  /* 0x3d37271305197820 */ /* 0x000fe20000400000 */
[----:B------:R0:W-:Y:S03]  /*0320*/  STG.E desc[UR4][R22.64], R5 ;  /* 0x0000000516007986 */ /* 0x0001e6000c101904 */
[----:B------:R-:W-:Y:S01]  /*0330*/  FADD R6, R4, R25 ;  /* 0x0000001904067221 */ /* 0x000fe20000000000 */
[----:B------:R1:W-:Y:S03]  /*0340*/  STG.E desc[UR4][R8.64], R25 ;  /* 0x0000001908007986 */ /* 0x0003e6000c101904 */
[C---:B------:R-:W-:Y:S01]  /*0350*/  FMUL R7, R6.reuse, 0.79788458347320556641 ;  /* 0x3f4c422a06077820 */ /* 0x040fe20000400000 */
[----:B------:R2:W-:Y:S03]  /*0360*/  STG.E desc[UR4][R18.64], R6 ;  /* 0x0000000612007986 */ /* 0x0005e6000c101904 */
[----:B------:R-:W-:-:S04]  /*0370*/  FFMA R24, R6, 0.79788458347320556641, R7 ;  /* 0x3f4c422a06187823 */ /* 0x000fc80000000007 */
[----:B------:R-:W-:Y:S01]  /*0380*/  FMUL R26, R24, 1.4426950216293334961 ;  /* 0x3fb8aa3b181a7820 */ /* 0x000fe20000400000 */
[----:B------:R2:W-:Y:S04]  /*0390*/  STG.E desc[UR4][R10.64], R24 ;  /* 0x000000180a007986 */ /* 0x0005e8000c101904 */
[----:B------:R-:W-:-:S13]  /*03a0*/  FSETP.GEU.AND P0, PT, R26, -126, PT ;  /* 0xc2fc00001a00780b */ /* 0x000fda0003f0e000 */
[----:B------:R-:W-:-:S04]  /*03b0*/  @!P0 FMUL R26, R26, 0.5 ;  /* 0x3f0000001a1a8820 */ /* 0x000fc80000400000 */
[----:B------:R-:W3:Y:S02]  /*03c0*/  MUFU.EX2 R7, R26 ;  /* 0x0000001a00077308 */ /* 0x000ee40000000800 */
[----:B---3--:R-:W-:-:S04]  /*03d0*/  @!P0 FMUL R7, R7, R7 ;  /* 0x0000000707078220 */ /* 0x008fc80000400000 */
[C---:B------:R-:W-:Y:S01]  /*03e0*/  FADD R26, R7.reuse, 1 ;  /* 0x3f800000071a7421 */ /* 0x040fe20000000000 */
[----:B0-----:R-:W-:Y:S01]  /*03f0*/  FADD R5, R7, -1 ;  /* 0xbf80000007057421 */ /* 0x001fe20000000000 */
[----:B------:R2:W-:Y:S02]  /*0400*/  STG.E desc[UR4][R12.64], R7 ;  /* 0x000000070c007986 */ /* 0x0005e4000c101904 */
[----:B------:R-:W1:Y:S02]  /*0410*/  MUFU.RCP R29, R26 ;  /* 0x0000001a001d7308 */ /* 0x000e640000001000 */
[----:B------:R2:W-:Y:S04]  /*0420*/  STG.E desc[UR4][R14.64], R5 ;  /* 0x000000050e007986 */ /* 0x0005e8000c101904 */
[----:B------:R2:W-:Y:S02]  /*0430*/  STG.E desc[UR4][R16.64], R26 ;  /* 0x0000001a10007986 */ /* 0x0005e4000c101904 */
[----:B------:R-:W0:Y:S01]  /*0440*/  FCHK P0, R5, R26 ;  /* 0x0000001a05007302 */ /* 0x000e220000000000 */
[----:B-1----:R-:W-:-:S04]  /*0450*/  FFMA R8, -R26, R29, 1 ;  /* 0x3f8000001a087423 */ /* 0x002fc8000000011d */
[----:B------:R-:W-:-:S04]  /*0460*/  FFMA R8, R29, R8, R29 ;  /* 0x000000081d087223 */ /* 0x000fc8000000001d */
[----:B------:R-:W-:-:S04]  /*0470*/  FFMA R9, R5, R8, RZ ;  /* 0x0000000805097223 */ /* 0x000fc800000000ff */
[----:B------:R-:W-:-:S04]  /*0480*/  FFMA R20, -R26, R9, R5 ;  /* 0x000000091a147223 */ /* 0x000fc80000000105 */
[----:B------:R-:W-:Y:S01]  /*0490*/  FFMA R8, R8, R20, R9 ;  /* 0x0000001408087223 */ /* 0x000fe20000000009 */
[----:B0-2---:R-:W-:Y:S06]  /*04a0*/  @!P0 BRA `(.L_x_1) ;  /* 0x00000000000c8947 */ /* 0x005fec0003800000 */
[----:B------:R-:W-:-:S07]  /*04b0*/  MOV R6, 0x4d0 ;  /* 0x000004d000067802 */ /* 0x000fce0000000f00 */
[----:B------:R-:W-:Y:S05]  /*04c0*/  CALL.REL.NOINC `($__internal_0_$__cuda_sm3x_div_rn_noftz_f32_slowpath) ;  /* 0x0000000000647944 */ /* 0x000fea0003c00000 */
[----:B------:R-:W-:-:S07]  /*04d0*/  MOV R8, R5 ;  /* 0x0000000500087202 */ /* 0x000fce0000000f00 */
.L_x_1:
[----:B------:R-:W-:Y:S05]  /*04e0*/  BSYNC.RECONVERGENT B0 ;  /* 0x0000000000007941 */ /* 0x000fea0003800200 */
.L_x_0:
[----:B------:R-:W0:Y:S01]  /*04f0*/  LDC.64 R12, c[0x4][0x30] ;  /* 0x01000c00ff0c7b82 */ /* 0x000e220000000a00 */
[----:B------:R-:W-:-:S07]  /*0500*/  FMUL R4, R4, 0.5 ;  /* 0x3f00000004047820 */ /* 0x000fce0000400000 */
[----:B------:R-:W1:Y:S08]  /*0510*/  LDC.64 R10, c[0x4][0x58] ;  /* 0x01001600ff0a7b82 */ /* 0x000e700000000a00 */
[----:B------:R-:W2:Y:S08]  /*0520*/  LDC.64 R14, c[0x4][0x60] ;  /* 0x01001800ff0e7b82 */ /* 0x000eb00000000a00 */
[----:B------:R-:W3:Y:S01]  /*0530*/  LDC.64 R16, c[0x4][0x68] ;  /* 0x01001a00ff107b82 */ /* 0x000ee20000000a00 */
[----:B0-----:R-:W-:-:S04]  /*0540*/  IMAD.WIDE.U32 R12, R3, 0x20, R12 ;  /* 0x00000020030c7825 */ /* 0x001fc800078e000c */
[----:B------:R-:W-:-:S03]  /*0550*/  IMAD.WIDE R12, R0, 0x4, R12 ;  /* 0x00000004000c7825 */ /* 0x000fc600078e020c */
[----:B------:R-:W0:Y:S01]  /*0560*/  LDC.64 R6, c[0x0][0x388] ;  /* 0x0000e200ff067b82 */ /* 0x000e220000000a00 */
[C---:B-1----:R-:W-:Y:S01]  /*0570*/  IMAD.WIDE.U32 R10, R3.reuse, 0x20, R10 ;  /* 0x00000020030a7825 */ /* 0x042fe200078e000a */
[----:B------:R-:W-:Y:S03]  /*0580*/  STG.E desc[UR4][R12.64], R8 ;  /* 0x000000080c007986 */ /* 0x000fe6000c101904 */
[----:B--2---:R-:W-:-:S04]  /*0590*/  IMAD.WIDE.U32 R14, R3, 0x20, R14 ;  /* 0x00000020030e7825 */ /* 0x004fc800078e000e */
[----:B------:R-:W-:-:S04]  /*05a0*/  IMAD.WIDE R10, R0, 0x4, R10 ;  /* 0x00000004000a7825 */ /* 0x000fc800078e020a */
[----:B---3--:R-:W-:-:S04]  /*05b0*/  IMAD.WIDE.U32 R16, R3, 0x20, R16 ;  /* 0x0000002003107825 */ /* 0x008fc800078e0010 */
[----:B------:R-:W-:Y:S01]  /*05c0*/  FADD R3, R8, 1 ;  /* 0x3f80000008037421 */ /* 0x000fe20000000000 */
[----:B------:R-:W-:-:S04]  /*05d0*/  IMAD.WIDE R14, R0, 0x4, R14 ;  /* 0x00000004000e7825 */ /* 0x000fc800078e020e */
[----:B------:R-:W-:Y:S01]  /*05e0*/  FMUL R5, R3, R4 ;  /* 0x0000000403057220 */ /* 0x000fe20000400000 */
[----:B------:R-:W-:Y:S01]  /*05f0*/  STG.E desc[UR4][R10.64], R3 ;  /* 0x000000030a007986 */ /* 0x000fe2000c101904 */
[----:B------:R-:W-:-:S03]  /*0600*/  IMAD.WIDE R16, R0, 0x4, R16 ;  /* 0x0000000400107825 */ /* 0x000fc600078e0210 */
[----:B------:R-:W-:Y:S01]  /*0610*/  STG.E desc[UR4][R14.64], R4 ;  /* 0x000000040e007986 */ /* 0x000fe2000c101904 */
[----:B0-----:R-:W-:-:S03]  /*0620*/  IMAD.WIDE R6, R2, 0x4, R6 ;  /* 0x0000000402067825 */ /* 0x001fc600078e0206 */
[----:B------:R-:W-:Y:S04]  /*0630*/  STG.E desc[UR4][R16.64], R5 ;  /* 0x0000000510007986 */ /* 0x000fe8000c101904 */
[----:B------:R-:W-:Y:S01]  /*0640*/  STG.E desc[UR4][R6.64], R5 ;  /* 0x0000000506007986 */ /* 0x000fe2000c101904 */
[----:B------:R-:W-:Y:S05]  /*0650*/  EXIT ;  /* 0x000000000000794d */ /* 0x000fea0003800000 */
        .weak           $__internal_0_$__cuda_sm3x_div_rn_noftz_f32_slowpath
        .type           $__internal_0_$__cuda_sm3x_div_rn_noftz_f32_slowpath,@function
        .size           $__internal_0_$__cuda_sm3x_div_rn_noftz_f32_slowpath,(.L_x_14 - $__internal_0_$__cuda_sm3x_div_rn_noftz_f32_slowpath)
$__internal_0_$__cuda_sm3x_div_rn_noftz_f32_slowpath:
[----:B------:R-:W-:Y:S01]  /*0660*/  SHF.R.U32.HI R8, RZ, 0x17, R26 ;  /* 0x00000017ff087819 */ /* 0x000fe2000001161a */
[----:B------:R-:W-:Y:S01]  /*0670*/  BSSY.RECONVERGENT B1, `(.L_x_2) ;  /* 0x0000064000017945 */ /* 0x000fe20003800200 */
[--C-:B------:R-:W-:Y:S01]  /*0680*/  SHF.R.U32.HI R7, RZ, 0x17, R5.reuse ;  /* 0x00000017ff077819 */ /* 0x100fe20000011605 */
[----:B------:R-:W-:Y:S01]  /*0690*/  IMAD.MOV.U32 R10, RZ, RZ, R5 ;  /* 0x000000ffff0a7224 */ /* 0x000fe200078e0005 */
[----:B------:R-:W-:Y:S02]  /*06a0*/  LOP3.LUT R8, R8, 0xff, RZ, 0xc0, !PT ;  /* 0x000000ff08087812 */ /* 0x000fe400078ec0ff */
[----:B------:R-:W-:Y:S02]  /*06b0*/  LOP3.LUT R9, R7, 0xff, RZ, 0xc0, !PT ;  /* 0x000000ff07097812 */ /* 0x000fe400078ec0ff */
[----:B------:R-:W-:Y:S02]  /*06c0*/  IADD3 R13, PT, PT, R8, -0x1, RZ ;  /* 0xffffffff080d7810 */ /* 0x000fe40007ffe0ff */
[----:B------:R-:W-:-:S02]  /*06d0*/  IADD3 R12, PT, PT, R9, -0x1, RZ ;  /* 0xffffffff090c7810 */ /* 0x000fc40007ffe0ff */
[----:B------:R-:W-:Y:S02]  /*06e0*/  ISETP.GT.U32.AND P0, PT, R13, 0xfd, PT ;  /* 0x000000fd0d00780c */ /* 0x000fe40003f04070 */
[----:B------:R-:W-:Y:S02]  /*06f0*/  MOV R11, R26 ;  /* 0x0000001a000b7202 */ /* 0x000fe40000000f00 */
[----:B------:R-:W-:-:S13]  /*0700*/  ISETP.GT.U32.OR P0, PT, R12, 0xfd, P0 ;  /* 0x000000fd0c00780c */ /* 0x000fda0000704470 */
[----:B------:R-:W-:Y:S01]  /*0710*/  @!P0 MOV R7, RZ ;  /* 0x000000ff00078202 */ /* 0x000fe20000000f00 */
[----:B------:R-:W-:Y:S06]  /*0720*/  @!P0 BRA `(.L_x_3) ;  /* 0x00000000005c8947 */ /* 0x000fec0003800000 */
[----:B------:R-:W-:Y:S02]  /*0730*/  FSETP.GTU.FTZ.AND P0, PT, |R5|, +INF , PT ;  /* 0x7f8000000500780b */ /* 0x000fe40003f1c200 */
[----:B------:R-:W-:-:S04]  /*0740*/  FSETP.GTU.FTZ.AND P1, PT, |R26|, +INF , PT ;  /* 0x7f8000001a00780b */ /* 0x000fc80003f3c200 */
[----:B------:R-:W-:-:S13]  /*0750*/  PLOP3.LUT P0, PT, P0, P1, PT, 0xf8, 0x8f ;  /* 0x00000000008f781c */ /* 0x000fda0000703f70 */
[----:B------:R-:W-:Y:S05]  /*0760*/  @P0 BRA `(.L_x_4) ;  /* 0x00000004004c0947 */ /* 0x000fea0003800000 */
[----:B------:R-:W-:-:S13]  /*0770*/  LOP3.LUT P0, RZ, R11, 0x7fffffff, R10, 0xc8, !PT ;  /* 0x7fffffff0bff7812 */ /* 0x000fda000780c80a */
[----:B------:R-:W-:Y:S05]  /*0780*/  @!P0 BRA `(.L_x_5) ;  /* 0x00000004003c8947 */ /* 0x000fea0003800000 */
[C---:B------:R-:W-:Y:S02]  /*0790*/  FSETP.NEU.FTZ.AND P2, PT, |R5|.reuse, +INF , PT ;  /* 0x7f8000000500780b */ /* 0x040fe40003f5d200 */
[----:B------:R-:W-:Y:S02]  /*07a0*/  FSETP.NEU.FTZ.AND P1, PT, |R26|, +INF , PT ;  /* 0x7f8000001a00780b */ /* 0x000fe40003f3d200 */
[----:B------:R-:W-:-:S11]  /*07b0*/  FSETP.NEU.FTZ.AND P0, PT, |R5|, +INF , PT ;  /* 0x7f8000000500780b */ /* 0x000fd60003f1d200 */
[----:B------:R-:W-:Y:S05]  /*07c0*/  @!P1 BRA !P2, `(.L_x_5) ;  /* 0x00000004002c9947 */ /* 0x000fea0005000000 */
[----:B------:R-:W-:-:S04]  /*07d0*/  LOP3.LUT P2, RZ, R10, 0x7fffffff, RZ, 0xc0, !PT ;  /* 0x7fffffff0aff7812 */ /* 0x000fc8000784c0ff */
[----:B------:R-:W-:-:S13]  /*07e0*/  PLOP3.LUT P1, PT, P1, P2, PT, 0x2f, 0xf2 ;  /* 0x0000000000f2781c */ /* 0x000fda0000f24577 */
[----:B------:R-:W-:Y:S05]  /*07f0*/  @P1 BRA `(.L_x_6) ;  /* 0x0000000400181947 */ /* 0x000fea0003800000 */
[----:B------:R-:W-:-:S04]  /*0800*/  LOP3.LUT P1, RZ, R11, 0x7fffffff, RZ, 0xc0, !PT ;  /* 0x7fffffff0bff7812 */ /* 0x000fc8000782c0ff */
[----:B------:R-:W-:-:S13]  /*0810*/  PLOP3.LUT P0, PT, P0, P1, PT, 0x2f, 0xf2 ;  /* 0x0000000000f2781c */ /* 0x000fda0000702577 */
[----:B------:R-:W-:Y:S05]  /*0820*/  @P0 BRA `(.L_x_7) ;  /* 0x0000000400000947 */ /* 0x000fea0003800000 */
[----:B------:R-:W-:Y:S02]  /*0830*/  ISETP.GE.AND P0, PT, R12, RZ, PT ;  /* 0x000000ff0c00720c */ /* 0x000fe40003f06270 */
[----:B------:R-:W-:-:S11]  /*0840*/  ISETP.GE.AND P1, PT, R13, RZ, PT ;  /* 0x000000ff0d00720c */ /* 0x000fd60003f26270 */
[----:B------:R-:W-:Y:S01]  /*0850*/  @P0 MOV R7, RZ ;  /* 0x000000ff00070202 */ /* 0x000fe20000000f00 */
[----:B------:R-:W-:Y:S02]  /*0860*/  @!P0 IMAD.MOV.U32 R7, RZ, RZ, -0x40 ;  /* 0xffffffc0ff078424 */ /* 0x000fe400078e00ff */
[----:B------:R-:W-:Y:S01]  /*0870*/  @!P0 FFMA R10, R5, 1.84467440737095516160e+19, RZ ;  /* 0x5f800000050a8823 */ /* 0x000fe200000000ff */
[----:B------:R-:W-:Y:S02]  /*0880*/  @!P1 FFMA R11, R26, 1.84467440737095516160e+19, RZ ;  /* 0x5f8000001a0b9823 */ /* 0x000fe400000000ff */
[----:B------:R-:W-:-:S07]  /*0890*/  @!P1 IADD3 R7, PT, PT, R7, 0x40, RZ ;  /* 0x0000004007079810 */ /* 0x000fce0007ffe0ff */
.L_x_3:
[----:B------:R-:W-:Y:S01]  /*08a0*/  LEA R12, R8, 0xc0800000, 0x17 ;  /* 0xc0800000080c7811 */ /* 0x000fe200078eb8ff */
[----:B------:R-:W-:Y:S01]  /*08b0*/  BSSY.RECONVERGENT B2, `(.L_x_8) ;  /* 0x0000036000027945 */ /* 0x000fe20003800200 */
[----:B------:R-:W-:Y:S02]  /*08c0*/  IADD3 R9, PT, PT, R9, -0x7f, RZ ;  /* 0xffffff8109097810 */ /* 0x000fe40007ffe0ff */
[----:B------:R-:W-:-:S03]  /*08d0*/  IADD3 R12, PT, PT, -R12, R11, RZ ;  /* 0x0000000b0c0c7210 */ /* 0x000fc60007ffe1ff */
[----:B------:R-:W-:Y:S01]  /*08e0*/  IMAD R5, R9, -0x800000, R10 ;  /* 0xff80000009057824 */ /* 0x000fe200078e020a */
[----:B------:R-:W0:Y:S01]  /*08f0*/  MUFU.RCP R11, R12 ;  /* 0x0000000c000b7308 */ /* 0x000e220000001000 */
[----:B------:R-:W-:-:S04]  /*0900*/  FADD.FTZ R14, -R12, -RZ ;  /* 0x800000ff0c0e7221 */ /* 0x000fc80000010100 */
[----:B0-----:R-:W-:-:S04]  /*0910*/  FFMA R16, R11, R14, 1 ;  /* 0x3f8000000b107423 */ /* 0x001fc8000000000e */
[----:B------:R-:W-:-:S04]  /*0920*/  FFMA R13, R11, R16, R11 ;  /* 0x000000100b0d7223 */ /* 0x000fc8000000000b */
[----:B------:R-:W-:-:S04]  /*0930*/  FFMA R10, R5, R13, RZ ;  /* 0x0000000d050a7223 */ /* 0x000fc800000000ff */
[----:B------:R-:W-:-:S04]  /*0940*/  FFMA R11, R14, R10, R5 ;  /* 0x0000000a0e0b7223 */ /* 0x000fc80000000005 */
[----:B------:R-:W-:Y:S01]  /*0950*/  FFMA R16, R13, R11, R10 ;  /* 0x0000000b0d107223 */ /* 0x000fe2000000000a */
[----:B------:R-:W-:-:S03]  /*0960*/  IADD3 R10, PT, PT, R9, 0x7f, -R8 ;  /* 0x0000007f090a7810 */ /* 0x000fc60007ffe808 */
[----:B------:R-:W-:Y:S02]  /*0970*/  FFMA R11, R14, R16, R5 ;  /* 0x000000100e0b7223 */ /* 0x000fe40000000005 */
[----:B------:R-:W-:Y:S02]  /*0980*/  IMAD.IADD R10, R10, 0x1, R7 ;  /* 0x000000010a0a7824 */ /* 0x000fe400078e0207 */
[----:B------:R-:W-:-:S05]  /*0990*/  FFMA R5, R13, R11, R16 ;  /* 0x0000000b0d057223 */ /* 0x000fca0000000010 */
[----:B------:R-:W-:-:S04]  /*09a0*/  SHF.R.U32.HI R8, RZ, 0x17, R5 ;  /* 0x00000017ff087819 */ /* 0x000fc80000011605 */
[----:B------:R-:W-:-:S04]  /*09b0*/  LOP3.LUT R8, R8, 0xff, RZ, 0xc0, !PT ;  /* 0x000000ff08087812 */ /* 0x000fc800078ec0ff */
[----:B------:R-:W-:-:S04]  /*09c0*/  IADD3 R12, PT, PT, R8, R10, RZ ;  /* 0x0000000a080c7210 */ /* 0x000fc80007ffe0ff */
[----:B------:R-:W-:-:S04]  /*09d0*/  IADD3 R7, PT, PT, R12, -0x1, RZ ;  /* 0xffffffff0c077810 */ /* 0x000fc80007ffe0ff */
[----:B------:R-:W-:-:S13]  /*09e0*/  ISETP.GE.U32.AND P0, PT, R7, 0xfe, PT ;  /* 0x000000fe0700780c */ /* 0x000fda0003f06070 */
[----:B------:R-:W-:Y:S05]  /*09f0*/  @!P0 BRA `(.L_x_9) ;  /* 0x0000000000808947 */ /* 0x000fea0003800000 */
[----:B------:R-:W-:-:S13]  /*0a00*/  ISETP.GT.AND P0, PT, R12, 0xfe, PT ;  /* 0x000000fe0c00780c */ /* 0x000fda0003f04270 */
[----:B------:R-:W-:Y:S05]  /*0a10*/  @P0 BRA `(.L_x_10) ;  /* 0x00000000006c0947 */ /* 0x000fea0003800000 */
[----:B------:R-:W-:-:S13]  /*0a20*/  ISETP.GE.AND P0, PT, R12, 0x1, PT ;  /* 0x000000010c00780c */ /* 0x000fda0003f06270 */
[----:B------:R-:W-:Y:S05]  /*0a30*/  @P0 BRA `(.L_x_11) ;  /* 0x0000000000740947 */ /* 0x000fea0003800000 */
[----:B------:R-:W-:Y:S02]  /*0a40*/  ISETP.GE.AND P0, PT, R12, -0x18, PT ;  /* 0xffffffe80c00780c */ /* 0x000fe40003f06270 */
[----:B------:R-:W-:-:S11]  /*0a50*/  LOP3.LUT R5, R5, 0x80000000, RZ, 0xc0, !PT ;  /* 0x8000000005057812 */ /* 0x000fd600078ec0ff */
[----:B------:R-:W-:Y:S05]  /*0a60*/  @!P0 BRA `(.L_x_11) ;  /* 0x0000000000688947 */ /* 0x000fea0003800000 */
[CCC-:B------:R-:W-:Y:S01]  /*0a70*/  FFMA.RZ R7, R13.reuse, R11.reuse, R16.reuse ;  /* 0x0000000b0d077223 */ /* 0x1c0fe2000000c010 */
[C---:B------:R-:W-:Y:S01]  /*0a80*/  IADD3 R10, PT, PT, R12.reuse, 0x20, RZ ;  /* 0x000000200c0a7810 */ /* 0x040fe20007ffe0ff */
[-CC-:B------:R-:W-:Y:S01]  /*0a90*/  FFMA.RM R8, R13, R11.reuse, R16.reuse ;  /* 0x0000000b0d087223 */ /* 0x180fe20000004010 */
[C---:B------:R-:W-:Y:S02]  /*0aa0*/  ISETP.NE.AND P2, PT, R12.reuse, RZ, PT ;  /* 0x000000ff0c00720c */ /* 0x040fe40003f45270 */
[----:B------:R-:W-:Y:S01]  /*0ab0*/  LOP3.LUT R9, R7, 0x7fffff, RZ, 0xc0, !PT ;  /* 0x007fffff07097812 */ /* 0x000fe200078ec0ff */
[----:B------:R-:W-:Y:S01]  /*0ac0*/  FFMA.RP R7, R13, R11, R16 ;  /* 0x0000000b0d077223 */ /* 0x000fe20000008010 */
[----:B------:R-:W-:Y:S01]  /*0ad0*/  IMAD.MOV R11, RZ, RZ, -R12 ;  /* 0x000000ffff0b7224 */ /* 0x000fe200078e0a0c */
[----:B------:R-:W-:Y:S02]  /*0ae0*/  ISETP.NE.AND P1, PT, R12, RZ, PT ;  /* 0x000000ff0c00720c */ /* 0x000fe40003f25270 */
[----:B------:R-:W-:-:S02]  /*0af0*/  LOP3.LUT R9, R9, 0x800000, RZ, 0xfc, !PT ;  /* 0x0080000009097812 */ /* 0x000fc400078efcff */
[----:B------:R-:W-:Y:S02]  /*0b00*/  FSETP.NEU.FTZ.AND P0, PT, R7, R8, PT ;  /* 0x000000080700720b */ /* 0x000fe40003f1d000 */
[----:B------:R-:W-:Y:S02]  /*0b10*/  SHF.L.U32 R10, R9, R10, RZ ;  /* 0x0000000a090a7219 */ /* 0x000fe400000006ff */
[----:B------:R-:W-:Y:S02]  /*0b20*/  SEL R8, R11, RZ, P2 ;  /* 0x000000ff0b087207 */ /* 0x000fe40001000000 */
[----:B------:R-:W-:Y:S02]  /*0b30*/  ISETP.NE.AND P1, PT, R10, RZ, P1 ;  /* 0x000000ff0a00720c */ /* 0x000fe40000f25270 */
[----:B------:R-:W-:Y:S02]  /*0b40*/  SHF.R.U32.HI R8, RZ, R8, R9 ;  /* 0x00000008ff087219 */ /* 0x000fe40000011609 */
[----:B------:R-:W-:-:S02]  /*0b50*/  PLOP3.LUT P0, PT, P0, P1, PT, 0xf8, 0x8f ;  /* 0x00000000008f781c */ /* 0x000fc40000703f70 */
[----:B------:R-:W-:Y:S02]  /*0b60*/  SHF.R.U32.HI R10, RZ, 0x1, R8 ;  /* 0x00000001ff0a7819 */ /* 0x000fe40000011608 */
[----:B------:R-:W-:-:S04]  /*0b70*/  SEL R7, RZ, 0x1, !P0 ;  /* 0x00000001ff077807 */ /* 0x000fc80004000000 */
[----:B------:R-:W-:-:S04]  /*0b80*/  LOP3.LUT R7, R7, 0x1, R10, 0xf8, !PT ;  /* 0x0000000107077812 */ /* 0x000fc800078ef80a */
[----:B------:R-:W-:-:S04]  /*0b90*/  LOP3.LUT R7, R7, R8, RZ, 0xc0, !PT ;  /* 0x0000000807077212 */ /* 0x000fc800078ec0ff */
[----:B------:R-:W-:-:S04]  /*0ba0*/  IADD3 R10, PT, PT, R10, R7, RZ ;  /* 0x000000070a0a7210 */ /* 0x000fc80007ffe0ff */
[----:B------:R-:W-:Y:S01]  /*0bb0*/  LOP3.LUT R5, R10, R5, RZ, 0xfc, !PT ;  /* 0x000000050a057212 */ /* 0x000fe200078efcff */
[----:B------:R-:W-:Y:S06]  /*0bc0*/  BRA `(.L_x_11) ;  /* 0x0000000000107947 */ /* 0x000fec0003800000 */
.L_x_10:
[----:B------:R-:W-:-:S04]  /*0bd0*/  LOP3.LUT R5, R5, 0x80000000, RZ, 0xc0, !PT ;  /* 0x8000000005057812 */ /* 0x000fc800078ec0ff */
[----:B------:R-:W-:Y:S01]  /*0be0*/  LOP3.LUT R5, R5, 0x7f800000, RZ, 0xfc, !PT ;  /* 0x7f80000005057812 */ /* 0x000fe200078efcff */
[----:B------:R-:W-:Y:S06]  /*0bf0*/  BRA `(.L_x_11) ;  /* 0x0000000000047947 */ /* 0x000fec0003800000 */
.L_x_9:
[----:B------:R-:W-:-:S07]  /*0c00*/  LEA R5, R10, R5, 0x17 ;  /* 0x000000050a057211 */ /* 0x000fce00078eb8ff */
.L_x_11:
[----:B------:R-:W-:Y:S05]  /*0c10*/  BSYNC.RECONVERGENT B2 ;  /* 0x0000000000027941 */ /* 0x000fea0003800200 */
.L_x_8:
[----:B------:R-:W-:Y:S05]  /*0c20*/  BRA `(.L_x_12) ;  /* 0x0000000000207947 */ /* 0x000fea0003800000 */
.L_x_7:
[----:B------:R-:W-:-:S04]  /*0c30*/  LOP3.LUT R5, R11, 0x80000000, R10, 0x48, !PT ;  /* 0x800000000b057812 */ /* 0x000fc800078e480a */
[----:B------:R-:W-:Y:S01]  /*0c40*/  LOP3.LUT R5, R5, 0x7f800000, RZ, 0xfc, !PT ;  /* 0x7f80000005057812 */ /* 0x000fe200078efcff */
[----:B------:R-:W-:Y:S06]  /*0c50*/  BRA `(.L_x_12) ;  /* 0x0000000000147947 */ /* 0x000fec0003800000 */
.L_x_6:
[----:B------:R-:W-:Y:S01]  /*0c60*/  LOP3.LUT R5, R11, 0x80000000, R10, 0x48, !PT ;  /* 0x800000000b057812 */ /* 0x000fe200078e480a */
[----:B------:R-:W-:Y:S06]  /*0c70*/  BRA `(.L_x_12) ;  /* 0x00000000000c7947 */ /* 0x000fec0003800000 */
.L_x_5:
[----:B------:R-:W0:Y:S01]  /*0c80*/  MUFU.RSQ R5, -QNAN ;  /* 0xffc0000000057908 */ /* 0x000e220000001400 */
[----:B------:R-:W-:Y:S05]  /*0c90*/  BRA `(.L_x_12) ;  /* 0x0000000000047947 */ /* 0x000fea0003800000 */
.L_x_4:
[----:B------:R-:W-:-:S07]  /*0ca0*/  FADD.FTZ R5, R5, R26 ;  /* 0x0000001a05057221 */ /* 0x000fce0000010000 */
.L_x_12:
[----:B------:R-:W-:Y:S05]  /*0cb0*/  BSYNC.RECONVERGENT B1 ;  /* 0x0000000000017941 */ /* 0x000fea0003800200 */
.L_x_2:
[----:B------:R-:W-:-:S04]  /*0cc0*/  HFMA2 R7, -RZ, RZ, 0, 0 ;  /* 0x00000000ff077431 */ /* 0x000fc800000001ff */
[----:B0-----:R-:W-:Y:S05]  /*0cd0*/  RET.REL.NODEC R6 `(_Z13F_gelu_kernelPfS_) ;  /* 0xfffffff006c87950 */ /* 0x001fea0003c3ffff */
.L_x_13:
[----:B------:R-:W-:-:S00]  /*0ce0*/  BRA `(.L_x_13) ;  /* 0xfffffffc00fc7947 */ /* 0x000fc0000383ffff */
[----:B------:R-:W-:-:S00]  /*0cf0*/  NOP ;  /* 0x0000000000007918 */ /* 0x000fc00000000000 */
        /* <DEDUP_REMOVED lines=8> */
.L_x_14:


//--------------------- .nv.shared.reserved.0     --------------------------
	.section	.nv.shared.reserved.0,"aw",@nobits
	.weak		__nv_reservedSMEM_offset_0_alias
	.size		__nv_reservedSMEM_offset_0_alias, 0, 64
	.other		__nv_reservedSMEM_offset_0_alias,@"STO_CUDA_RESERVED_SHARED STV_DEFAULT"
__nv_reservedSMEM_offset_0_alias:
	.zero		0
	.zero		64


//--------------------- .nv.global                --------------------------
	.section	.nv.global,"aw",@nobits
	.align	4
.nv.global:
	.type		exp_neg,@object
	.size		exp_neg,(x - exp_neg)
exp_neg:
	.zero		256
	.type		x,@object
	.size		x,(half_x - x)
x:
	.zero		256
	.type		half_x,@object
	.size		half_x,(inner - half_x)
half_x:
	.zero		256
	.type		inner,@object
	.size		inner,(cosh_approx - inner)
inner:
	.zero		256
	.type		cosh_approx,@object
	.size		cosh_approx,(x_sq - cosh_approx)
cosh_approx:
	.zero		256
	.type		x_sq,@object
	.size		x_sq,(tanh_out - x_sq)
x_sq:
	.zero		256
	.type		tanh_out,@object
	.size		tanh_out,(sinh_approx - tanh_out)
tanh_out:
	.zero		256
	.type		sinh_approx,@object
	.size		sinh_approx,(x_cubed - sinh_approx)
sinh_approx:
	.zero		256
	.type		x_cubed,@object
	.size		x_cubed,(result - x_cubed)
x_cubed:
	.zero		256
	.type		result,@object
	.size		result,(scaled - result)
result:
	.zero		256
	.type		scaled,@object
	.size		scaled,(one_plus - scaled)
scaled:
	.zero		256
	.type		one_plus,@object
	.size		one_plus,(coeff_x3 - one_plus)
one_plus:
	.zero		256
	.type		coeff_x3,@object
	.size		coeff_x3,(exp_pos - coeff_x3)
coeff_x3:
	.zero		256
	.type		exp_pos,@object
	.size		exp_pos,(.L_7 - exp_pos)
exp_pos:
	.zero		256
.L_7:


//--------------------- .nv.constant0._Z13F_gelu_kernelPfS_ --------------------------
	.section	.nv.constant0._Z13F_gelu_kernelPfS_,"a",@progbits
	.sectionflags	@""
	.align	4
.nv.constant0._Z13F_gelu_kernelPfS_:
	.zero		912


//--------------------- SYMBOLS --------------------------

	.type		.nv.reservedSmem.offset0,@object
	.size		.nv.reservedSmem.offset0,0x4
